//
// Generated by NVIDIA NVVM Compiler
//
// Compiler Build ID: CL-36424714
// Cuda compilation tools, release 13.0, V13.0.88
// Based on NVVM 20.0.0
//

.version 9.0
.target sm_100
.address_size 64

	// .globl	_Z11add_vectorsPdS_S_

.visible .entry _Z11add_vectorsPdS_S_(
	.param .u64 .ptr .align 1 _Z11add_vectorsPdS_S__param_0,
	.param .u64 .ptr .align 1 _Z11add_vectorsPdS_S__param_1,
	.param .u64 .ptr .align 1 _Z11add_vectorsPdS_S__param_2
)
{
	.reg .pred 	%p<3>;
	.reg .b32 	%r<9>;
	.reg .b64 	%rd<11>;
	.reg .b64 	%fd<49>;

	ld.param.u64 	%rd4, [_Z11add_vectorsPdS_S__param_0];
	ld.param.u64 	%rd5, [_Z11add_vectorsPdS_S__param_1];
	ld.param.u64 	%rd6, [_Z11add_vectorsPdS_S__param_2];
	mov.u32 	%r4, %ntid.x;
	mov.u32 	%r5, %ctaid.x;
	mov.u32 	%r6, %tid.x;
	mad.lo.s32 	%r1, %r4, %r5, %r6;
	setp.gt.s32 	%p1, %r1, 134217727;
	@%p1 bra 	$L__BB0_3;
	cvta.to.global.u64 	%rd7, %rd4;
	cvta.to.global.u64 	%rd8, %rd5;
	cvta.to.global.u64 	%rd9, %rd6;
	mul.wide.s32 	%rd10, %r1, 8;
	add.s64 	%rd1, %rd7, %rd10;
	add.s64 	%rd2, %rd8, %rd10;
	add.s64 	%rd3, %rd9, %rd10;
	mov.b32 	%r8, 0;
$L__BB0_2:
	ld.global.f64 	%fd1, [%rd1];
	ld.global.f64 	%fd2, [%rd2];
	add.f64 	%fd3, %fd1, %fd2;
	st.global.f64 	[%rd3], %fd3;
	ld.global.f64 	%fd4, [%rd1];
	ld.global.f64 	%fd5, [%rd2];
	add.f64 	%fd6, %fd4, %fd5;
	st.global.f64 	[%rd3], %fd6;
	ld.global.f64 	%fd7, [%rd1];
	ld.global.f64 	%fd8, [%rd2];
	add.f64 	%fd9, %fd7, %fd8;
	st.global.f64 	[%rd3], %fd9;
	ld.global.f64 	%fd10, [%rd1];
	ld.global.f64 	%fd11, [%rd2];
	add.f64 	%fd12, %fd10, %fd11;
	st.global.f64 	[%rd3], %fd12;
	ld.global.f64 	%fd13, [%rd1];
	ld.global.f64 	%fd14, [%rd2];
	add.f64 	%fd15, %fd13, %fd14;
	st.global.f64 	[%rd3], %fd15;
	ld.global.f64 	%fd16, [%rd1];
	ld.global.f64 	%fd17, [%rd2];
	add.f64 	%fd18, %fd16, %fd17;
	st.global.f64 	[%rd3], %fd18;
	ld.global.f64 	%fd19, [%rd1];
	ld.global.f64 	%fd20, [%rd2];
	add.f64 	%fd21, %fd19, %fd20;
	st.global.f64 	[%rd3], %fd21;
	ld.global.f64 	%fd22, [%rd1];
	ld.global.f64 	%fd23, [%rd2];
	add.f64 	%fd24, %fd22, %fd23;
	st.global.f64 	[%rd3], %fd24;
	ld.global.f64 	%fd25, [%rd1];
	ld.global.f64 	%fd26, [%rd2];
	add.f64 	%fd27, %fd25, %fd26;
	st.global.f64 	[%rd3], %fd27;
	ld.global.f64 	%fd28, [%rd1];
	ld.global.f64 	%fd29, [%rd2];
	add.f64 	%fd30, %fd28, %fd29;
	st.global.f64 	[%rd3], %fd30;
	ld.global.f64 	%fd31, [%rd1];
	ld.global.f64 	%fd32, [%rd2];
	add.f64 	%fd33, %fd31, %fd32;
	st.global.f64 	[%rd3], %fd33;
	ld.global.f64 	%fd34, [%rd1];
	ld.global.f64 	%fd35, [%rd2];
	add.f64 	%fd36, %fd34, %fd35;
	st.global.f64 	[%rd3], %fd36;
	ld.global.f64 	%fd37, [%rd1];
	ld.global.f64 	%fd38, [%rd2];
	add.f64 	%fd39, %fd37, %fd38;
	st.global.f64 	[%rd3], %fd39;
	ld.global.f64 	%fd40, [%rd1];
	ld.global.f64 	%fd41, [%rd2];
	add.f64 	%fd42, %fd40, %fd41;
	st.global.f64 	[%rd3], %fd42;
	ld.global.f64 	%fd43, [%rd1];
	ld.global.f64 	%fd44, [%rd2];
	add.f64 	%fd45, %fd43, %fd44;
	st.global.f64 	[%rd3], %fd45;
	ld.global.f64 	%fd46, [%rd1];
	ld.global.f64 	%fd47, [%rd2];
	add.f64 	%fd48, %fd46, %fd47;
	st.global.f64 	[%rd3], %fd48;
	add.s32 	%r8, %r8, 16;
	setp.ne.s32 	%p2, %r8, 10000;
	@%p2 bra 	$L__BB0_2;
$L__BB0_3:
	ret;

}


// ===== COMPILED SASS (sm_100) =====

	.target	sm_100

	.elftype	@"ET_EXEC"


//--------------------- .note.nv.tkinfo           --------------------------
	.section	.note.nv.tkinfo,"",@"SHT_NOTE"
	.sectionflags	@"SHF_NOTE_NV_TKINFO"
	.tkinfo
        /*0018*/ 	.word	0x00000002
        /*0030*/ 	.string	""
        /*0030*/ 	.string	"ptxas"
        /*0030*/ 	.string	"Cuda compilation tools, release 13.0, V13.0.88"
        /*0030*/ 	.string	"Build cuda_13.0.r13.0/compiler.36424714_0"
        /*0030*/ 	.string	"-arch sm_100 -m 64 "



//--------------------- .note.nv.cuinfo           --------------------------
	.section	.note.nv.cuinfo,"",@"SHT_NOTE"
	.sectionflags	@"SHF_NOTE_NV_CUINFO"
        /*0018*/ 	.short	0x0002
        /*001a*/ 	.short	0x0064
        /*001c*/ 	.short	0x0082
	.zero		2


//--------------------- .nv.info                  --------------------------
	.section	.nv.info,"",@"SHT_CUDA_INFO"
	.align	4


	//----- nvinfo : EIATTR_REGCOUNT
	.align		4
        /*0000*/ 	.byte	0x04, 0x2f
        /*0002*/ 	.short	(.L_1 - .L_0)
	.align		4
.L_0:
        /*0004*/ 	.word	index@(_Z11add_vectorsPdS_S_)
        /*0008*/ 	.word	0x00000016


	//----- nvinfo : EIATTR_FRAME_SIZE
	.align		4
.L_1:
        /*000c*/ 	.byte	0x04, 0x11
        /*000e*/ 	.short	(.L_3 - .L_2)
	.align		4
.L_2:
        /*0010*/ 	.word	index@(_Z11add_vectorsPdS_S_)
        /*0014*/ 	.word	0x00000000


	//----- nvinfo : EIATTR_MIN_STACK_SIZE
	.align		4
.L_3:
        /*0018*/ 	.byte	0x04, 0x12
        /*001a*/ 	.short	(.L_5 - .L_4)
	.align		4
.L_4:
        /*001c*/ 	.word	index@(_Z11add_vectorsPdS_S_)
        /*0020*/ 	.word	0x00000000
.L_5:


//--------------------- .nv.compat                --------------------------
	.section	.nv.compat,"",@"SHT_CUDA_COMPAT_INFO"
	.align	4
        /*0000*/ 	.byte	0x02, 0x09, 0x00, 0x00, 0x02, 0x02, 0x01, 0x00, 0x02, 0x05, 0x05, 0x00, 0x03, 0x07, 0x01, 0x01
        /*0010*/ 	.byte	0x02, 0x03, 0x00, 0x00, 0x02, 0x06, 0x01, 0x00, 0x04, 0x0b, 0x08, 0x00, 0x01, 0x00, 0x00, 0x00
        /*0020*/ 	.byte	0x00, 0x00, 0x00, 0x00


//--------------------- .nv.info._Z11add_vectorsPdS_S_ --------------------------
	.section	.nv.info._Z11add_vectorsPdS_S_,"",@"SHT_CUDA_INFO"
	.sectionflags	@""
	.align	4


	//----- nvinfo : EIATTR_CUDA_API_VERSION
	.align		4
        /*0000*/ 	.byte	0x04, 0x37
        /*0002*/ 	.short	(.L_7 - .L_6)
.L_6:
        /*0004*/ 	.word	0x00000082


	//----- nvinfo : EIATTR_KPARAM_INFO
	.align		4
.L_7:
        /*0008*/ 	.byte	0x04, 0x17
        /*000a*/ 	.short	(.L_9 - .L_8)
.L_8:
        /*000c*/ 	.word	0x00000000
        /*0010*/ 	.short	0x0002
        /*0012*/ 	.short	0x0010
        /*0014*/ 	.byte	0x00, 0xf5, 0x21, 0x00


	//----- nvinfo : EIATTR_KPARAM_INFO
	.align		4
.L_9:
        /*0018*/ 	.byte	0x04, 0x17
        /*001a*/ 	.short	(.L_11 - .L_10)
.L_10:
        /*001c*/ 	.word	0x00000000
        /*0020*/ 	.short	0x0001
        /*0022*/ 	.short	0x0008
        /*0024*/ 	.byte	0x00, 0xf5, 0x21, 0x00


	//----- nvinfo : EIATTR_KPARAM_INFO
	.align		4
.L_11:
        /*0028*/ 	.byte	0x04, 0x17
        /*002a*/ 	.short	(.L_13 - .L_12)
.L_12:
        /*002c*/ 	.word	0x00000000
        /*0030*/ 	.short	0x0000
        /*0032*/ 	.short	0x0000
        /*0034*/ 	.byte	0x00, 0xf5, 0x21, 0x00


	//----- nvinfo : EIATTR_SPARSE_MMA_MASK
	.align		4
.L_13:
        /*0038*/ 	.byte	0x03, 0x50
        /*003a*/ 	.short	0x0000


	//----- nvinfo : EIATTR_MAXREG_COUNT
	.align		4
        /*003c*/ 	.byte	0x03, 0x1b
        /*003e*/ 	.short	0x00ff


	//----- nvinfo : EIATTR_MERCURY_ISA_VERSION
	.align		4
        /*0040*/ 	.byte	0x03, 0x5f
        /*0042*/ 	.short	0x0101


	//----- nvinfo : EIATTR_VRC_CTA_INIT_COUNT
	.align		4
        /*0044*/ 	.byte	0x02, 0x4a
	.zero		1
	.zero		1


	//----- nvinfo : EIATTR_EXIT_INSTR_OFFSETS
	.align		4
        /*0048*/ 	.byte	0x04, 0x1c
        /*004a*/ 	.short	(.L_15 - .L_14)


	//   ....[0]....
.L_14:
        /*004c*/ 	.word	0x00000060


	//   ....[1]....
        /*0050*/ 	.word	0x00001520


	//----- nvinfo : EIATTR_CBANK_PARAM_SIZE
	.align		4
.L_15:
        /*0054*/ 	.byte	0x03, 0x19
        /*0056*/ 	.short	0x0018


	//----- nvinfo : EIATTR_PARAM_CBANK
	.align		4
        /*0058*/ 	.byte	0x04, 0x0a
        /*005a*/ 	.short	(.L_17 - .L_16)
	.align		4
.L_16:
        /*005c*/ 	.word	index@(.nv.constant0._Z11add_vectorsPdS_S_)
        /*0060*/ 	.short	0x0380
        /*0062*/ 	.short	0x0018


	//----- nvinfo : EIATTR_SW_WAR
	.align		4
.L_17:
        /*0064*/ 	.byte	0x04, 0x36
        /*0066*/ 	.short	(.L_19 - .L_18)
.L_18:
        /*0068*/ 	.word	0x00000008
.L_19:


//--------------------- .nv.callgraph             --------------------------
	.section	.nv.callgraph,"",@"SHT_CUDA_CALLGRAPH"
	.align	4
	.sectionentsize	8
	.align		4
        /*0000*/ 	.word	0x00000000
	.align		4
        /*0004*/ 	.word	0xffffffff
	.align		4
        /*0008*/ 	.word	0x00000000
	.align		4
        /*000c*/ 	.word	0xfffffffe
	.align		4
        /*0010*/ 	.word	0x00000000
	.align		4
        /*0014*/ 	.word	0xfffffffd
	.align		4
        /*0018*/ 	.word	0x00000000
	.align		4
        /*001c*/ 	.word	0xfffffffc


//--------------------- .text._Z11add_vectorsPdS_S_ --------------------------
	.section	.text._Z11add_vectorsPdS_S_,"ax",@progbits
	.align	128
        .global         _Z11add_vectorsPdS_S_
        .type           _Z11add_vectorsPdS_S_,@function
        .size           _Z11add_vectorsPdS_S_,(.L_x_2 - _Z11add_vectorsPdS_S_)
        .other          _Z11add_vectorsPdS_S_,@"STO_CUDA_ENTRY STV_DEFAULT"
_Z11add_vectorsPdS_S_:
.text._Z11add_vectorsPdS_S_:
[----:B------:R-:W-:Y:S01]  /*0000*/  LDC R1, c[0x0][0x37c] ;  /* 0x0000df00ff017b82 */ /* 0x000fe20000000800 */
[----:B------:R-:W0:Y:S01]  /*0010*/  S2R R9, SR_CTAID.X ;  /* 0x0000000000097919 */ /* 0x000e220000002500 */
[----:B------:R-:W0:Y:S01]  /*0020*/  LDCU UR4, c[0x0][0x360] ;  /* 0x00006c00ff0477ac */ /* 0x000e220008000800 */
[----:B------:R-:W0:Y:S02]  /*0030*/  S2R R0, SR_TID.X ;  /* 0x0000000000007919 */ /* 0x000e240000002100 */
[----:B0-----:R-:W-:-:S05]  /*0040*/  IMAD R9, R9, UR4, R0 ;  /* 0x0000000409097c24 */ /* 0x001fca000f8e0200 */
[----:B------:R-:W-:-:S13]  /*0050*/  ISETP.GT.AND P0, PT, R9, 0x7ffffff, PT ;  /* 0x07ffffff0900780c */ /* 0x000fda0003f04270 */
[----:B------:R-:W-:Y:S05]  /*0060*/  @P0 EXIT ;  /* 0x000000000000094d */ /* 0x000fea0003800000 */
[----:B------:R-:W0:Y:S01]  /*0070*/  LDC.64 R2, c[0x0][0x380] ;  /* 0x0000e000ff027b82 */ /* 0x000e220000000a00 */
[----:B------:R-:W1:Y:S01]  /*0080*/  LDCU.64 UR6, c[0x0][0x358] ;  /* 0x00006b00ff0677ac */ /* 0x000e620008000a00 */
[----:B------:R-:W-:-:S06]  /*0090*/  UMOV UR4, URZ ;  /* 0x000000ff00047c82 */ /* 0x000fcc0008000000 */
[----:B------:R-:W2:Y:S08]  /*00a0*/  LDC.64 R4, c[0x0][0x388] ;  /* 0x0000e200ff047b82 */ /* 0x000eb00000000a00 */
[----:B------:R-:W3:Y:S01]  /*00b0*/  LDC.64 R6, c[0x0][0x390] ;  /* 0x0000e400ff067b82 */ /* 0x000ee20000000a00 */
[----:B0-----:R-:W-:-:S04]  /*00c0*/  IMAD.WIDE R2, R9, 0x8, R2 ;  /* 0x0000000809027825 */ /* 0x001fc800078e0202 */
[----:B--2---:R-:W-:-:S04]  /*00d0*/  IMAD.WIDE R4, R9, 0x8, R4 ;  /* 0x0000000809047825 */ /* 0x004fc800078e0204 */
[----:B-1-3--:R-:W-:-:S07]  /*00e0*/  IMAD.WIDE R6, R9, 0x8, R6 ;  /* 0x0000000809067825 */ /* 0x00afce00078e0206 */
.L_x_0:
[----:B0-----:R-:W2:Y:S04]  /*00f0*/  LDG.E.64 R8, desc[UR6][R2.64] ;  /* 0x0000000602087981 */ /* 0x001ea8000c1e1b00 */
[----:B------:R-:W2:Y:S02]  /*0100*/  LDG.E.64 R10, desc[UR6][R4.64] ;  /* 0x00000006040a7981 */ /* 0x000ea4000c1e1b00 */
[----:B--2---:R-:W-:-:S07]  /*0110*/  DADD R8, R8, R10 ;  /* 0x0000000008087229 */ /* 0x004fce000000000a */
[----:B------:R0:W-:Y:S04]  /*0120*/  STG.E.64 desc[UR6][R6.64], R8 ;  /* 0x0000000806007986 */ /* 0x0001e8000c101b06 */
[----:B------:R-:W2:Y:S04]  /*0130*/  LDG.E.64 R10, desc[UR6][R2.64] ;  /* 0x00000006020a7981 */ /* 0x000ea8000c1e1b00 */
[----:B------:R-:W2:Y:S02]  /*0140*/  LDG.E.64 R12, desc[UR6][R4.64] ;  /* 0x00000006040c7981 */ /* 0x000ea4000c1e1b00 */
[----:B--2---:R-:W-:-:S07]  /*0150*/  DADD R10, R10, R12 ;  /* 0x000000000a0a7229 */ /* 0x004fce000000000c */
[----:B------:R1:W-:Y:S04]  /*0160*/  STG.E.64 desc[UR6][R6.64], R10 ;  /* 0x0000000a06007986 */ /* 0x0003e8000c101b06 */
[----:B------:R-:W2:Y:S04]  /*0170*/  LDG.E.64 R12, desc[UR6][R2.64] ;  /* 0x00000006020c7981 */ /* 0x000ea8000c1e1b00 */
[----:B------:R-:W2:Y:S02]  /*0180*/  LDG.E.64 R14, desc[UR6][R4.64] ;  /* 0x00000006040e7981 */ /* 0x000ea4000c1e1b00 */
[----:B--2---:R-:W-:-:S07]  /*0190*/  DADD R12, R12, R14 ;  /* 0x000000000c0c7229 */ /* 0x004fce000000000e */
[----:B------:R2:W-:Y:S04]  /*01a0*/  STG.E.64 desc[UR6][R6.64], R12 ;  /* 0x0000000c06007986 */ /* 0x0005e8000c101b06 */
[----:B------:R-:W3:Y:S04]  /*01b0*/  LDG.E.64 R14, desc[UR6][R2.64] ;  /* 0x00000006020e7981 */ /* 0x000ee8000c1e1b00 */
[----:B------:R-:W3:Y:S02]  /*01c0*/  LDG.E.64 R16, desc[UR6][R4.64] ;  /* 0x0000000604107981 */ /* 0x000ee4000c1e1b00 */
[----:B---3--:R-:W-:-:S07]  /*01d0*/  DADD R14, R14, R16 ;  /* 0x000000000e0e7229 */ /* 0x008fce0000000010 */
[----:B------:R3:W-:Y:S04]  /*01e0*/  STG.E.64 desc[UR6][R6.64], R14 ;  /* 0x0000000e06007986 */ /* 0x0007e8000c101b06 */
[----:B0-----:R-:W4:Y:S04]  /*01f0*/  LDG.E.64 R8, desc[UR6][R2.64] ;  /* 0x0000000602087981 */ /* 0x001f28000c1e1b00 */
[----:B------:R-:W4:Y:S02]  /*0200*/  LDG.E.64 R16, desc[UR6][R4.64] ;  /* 0x0000000604107981 */ /* 0x000f24000c1e1b00 */
[----:B----4-:R-:W-:-:S07]  /*0210*/  DADD R8, R8, R16 ;  /* 0x0000000008087229 */ /* 0x010fce0000000010 */
[----:B------:R0:W-:Y:S04]  /*0220*/  STG.E.64 desc[UR6][R6.64], R8 ;  /* 0x0000000806007986 */ /* 0x0001e8000c101b06 */
[----:B-1----:R-:W4:Y:S04]  /*0230*/  LDG.E.64 R10, desc[UR6][R2.64] ;  /* 0x00000006020a7981 */ /* 0x002f28000c1e1b00 */
[----:B------:R-:W4:Y:S02]  /*0240*/  LDG.E.64 R16, desc[UR6][R4.64] ;  /* 0x0000000604107981 */ /* 0x000f24000c1e1b00 */
[----:B----4-:R-:W-:-:S07]  /*0250*/  DADD R10, R10, R16 ;  /* 0x000000000a0a7229 */ /* 0x010fce0000000010 */
[----:B------:R1:W-:Y:S04]  /*0260*/  STG.E.64 desc[UR6][R6.64], R10 ;  /* 0x0000000a06007986 */ /* 0x0003e8000c101b06 */
[----:B--2---:R-:W2:Y:S04]  /*0270*/  LDG.E.64 R12, desc[UR6][R2.64] ;  /* 0x00000006020c7981 */ /* 0x004ea8000c1e1b00 */
[----:B------:R-:W2:Y:S02]  /*0280*/  LDG.E.64 R16, desc[UR6][R4.64] ;  /* 0x0000000604107981 */ /* 0x000ea4000c1e1b00 */
[----:B--2---:R-:W-:-:S07]  /*0290*/  DADD R12, R12, R16 ;  /* 0x000000000c0c7229 */ /* 0x004fce0000000010 */
[----:B------:R2:W-:Y:S04]  /*02a0*/  STG.E.64 desc[UR6][R6.64], R12 ;  /* 0x0000000c06007986 */ /* 0x0005e8000c101b06 */
[----:B---3--:R-:W3:Y:S04]  /*02b0*/  LDG.E.64 R14, desc[UR6][R2.64] ;  /* 0x00000006020e7981 */ /* 0x008ee8000c1e1b00 */
        /* <DEDUP_REMOVED lines=218> */
[----:B------:R-:W-:Y:S04]  /*1060*/  STG.E.64 desc[UR6][R6.64], R16 ;  /* 0x0000001006007986 */ /* 0x000fe8000c101b06 */
[----:B------:R-:W3:Y:S04]  /*1070*/  LDG.E.64 R10, desc[UR6][R2.64] ;  /* 0x00000006020a7981 */ /* 0x000ee8000c1e1b00 */
[----:B--2---:R-:W3:Y:S02]  /*1080*/  LDG.E.64 R12, desc[UR6][R4.64] ;  /* 0x00000006040c7981 */ /* 0x004ee4000c1e1b00 */
[----:B---3--:R-:W-:-:S07]  /*1090*/  DADD R14, R10, R12 ;  /* 0x000000000a0e7229 */ /* 0x008fce000000000c */
[----:B------:R1:W-:Y:S04]  /*10a0*/  STG.E.64 desc[UR6][R6.64], R14 ;  /* 0x0000000e06007986 */ /* 0x0003e8000c101b06 */
[----:B------:R-:W2:Y:S04]  /*10b0*/  LDG.E.64 R10, desc[UR6][R2.64] ;  /* 0x00000006020a7981 */ /* 0x000ea8000c1e1b00 */
[----:B------:R-:W2:Y:S02]  /*10c0*/  LDG.E.64 R12, desc[UR6][R4.64] ;  /* 0x00000006040c7981 */ /* 0x000ea4000c1e1b00 */
[----:B--2---:R-:W-:-:S07]  /*10d0*/  DADD R18, R10, R12 ;  /* 0x000000000a127229 */ /* 0x004fce000000000c */
[----:B------:R-:W-:Y:S04]  /*10e0*/  STG.E.64 desc[UR6][R6.64], R18 ;  /* 0x0000001206007986 */ /* 0x000fe8000c101b06 */
        /* <DEDUP_REMOVED lines=9> */
[----:B-1----:R-:W3:Y:S02]  /*1180*/  LDG.E.64 R14, desc[UR6][R4.64] ;  /* 0x00000006040e7981 */ /* 0x002ee4000c1e1b00 */
[----:B---3--:R-:W-:-:S07]  /*1190*/  DADD R12, R12, R14 ;  /* 0x000000000c0c7229 */ /* 0x008fce000000000e */
        /* <DEDUP_REMOVED lines=9> */
[----:B--2---:R-:W2:Y:S04]  /*1230*/  LDG.E.64 R10, desc[UR6][R2.64] ;  /* 0x00000006020a7981 */ /* 0x004ea8000c1e1b00 */
[----:B------:R-:W2:Y:S02]  /*1240*/  LDG.E.64 R16, desc[UR6][R4.64] ;  /* 0x0000000604107981 */ /* 0x000ea4000c1e1b00 */
[----:B--2---:R-:W-:-:S07]  /*1250*/  DADD R10, R10, R16 ;  /* 0x000000000a0a7229 */ /* 0x004fce0000000010 */
[----:B------:R2:W-:Y:S04]  /*1260*/  STG.E.64 desc[UR6][R6.64], R10 ;  /* 0x0000000a06007986 */ /* 0x0005e8000c101b06 */
[----:B-1----:R-:W4:Y:S04]  /*1270*/  LDG.E.64 R12, desc[UR6][R2.64] ;  /* 0x00000006020c7981 */ /* 0x002f28000c1e1b00 */
[----:B------:R-:W4:Y:S02]  /*1280*/  LDG.E.64 R16, desc[UR6][R4.64] ;  /* 0x0000000604107981 */ /* 0x000f24000c1e1b00 */
[----:B----4-:R-:W-:-:S07]  /*1290*/  DADD R12, R12, R16 ;  /* 0x000000000c0c7229 */ /* 0x010fce0000000010 */
        /* <DEDUP_REMOVED lines=29> */
[----:B-1----:R-:W2:Y:S04]  /*1470*/  LDG.E.64 R12, desc[UR6][R2.64] ;  /* 0x00000006020c7981 */ /* 0x002ea8000c1e1b00 */
[----:B------:R-:W2:Y:S02]  /*1480*/  LDG.E.64 R16, desc[UR6][R4.64] ;  /* 0x0000000604107981 */ /* 0x000ea4000c1e1b00 */
[----:B--2---:R-:W-:-:S07]  /*1490*/  DADD R12, R12, R16 ;  /* 0x000000000c0c7229 */ /* 0x004fce0000000010 */
[----:B------:R0:W-:Y:S04]  /*14a0*/  STG.E.64 desc[UR6][R6.64], R12 ;  /* 0x0000000c06007986 */ /* 0x0001e8000c101b06 */
[----:B---3--:R-:W2:Y:S04]  /*14b0*/  LDG.E.64 R14, desc[UR6][R2.64] ;  /* 0x00000006020e7981 */ /* 0x008ea8000c1e1b00 */
[----:B------:R-:W2:Y:S01]  /*14c0*/  LDG.E.64 R16, desc[UR6][R4.64] ;  /* 0x0000000604107981 */ /* 0x000ea2000c1e1b00 */
[----:B------:R-:W-:-:S04]  /*14d0*/  UIADD3 UR4, UPT, UPT, UR4, 0x50, URZ ;  /* 0x0000005004047890 */ /* 0x000fc8000fffe0ff */
[----:B------:R-:W-:Y:S01]  /*14e0*/  UISETP.NE.AND UP0, UPT, UR4, 0x2710, UPT ;  /* 0x000027100400788c */ /* 0x000fe2000bf05270 */
[----:B--2---:R-:W-:-:S07]  /*14f0*/  DADD R14, R14, R16 ;  /* 0x000000000e0e7229 */ /* 0x004fce0000000010 */
[----:B------:R0:W-:Y:S01]  /*1500*/  STG.E.64 desc[UR6][R6.64], R14 ;  /* 0x0000000e06007986 */ /* 0x0001e2000c101b06 */
[----:B------:R-:W-:Y:S05]  /*1510*/  BRA.U UP0, `(.L_x_0) ;  /* 0xffffffe900f47547 */ /* 0x000fea000b83ffff */
[----:B------:R-:W-:Y:S05]  /*1520*/  EXIT ;  /* 0x000000000000794d */ /* 0x000fea0003800000 */
.L_x_1:
[----:B------:R-:W-:-:S00]  /*1530*/  BRA `(.L_x_1) ;  /* 0xfffffffc00fc7947 */ /* 0x000fc0000383ffff */
[----:B------:R-:W-:-:S00]  /*1540*/  NOP ;  /* 0x0000000000007918 */ /* 0x000fc00000000000 */
        /* <DEDUP_REMOVED lines=11> */
.L_x_2:


//--------------------- .nv.shared.reserved.0     --------------------------
	.section	.nv.shared.reserved.0,"aw",@nobits
	.weak		__nv_reservedSMEM_offset_0_alias
	.size		__nv_reservedSMEM_offset_0_alias, 0, 64
	.other		__nv_reservedSMEM_offset_0_alias,@"STO_CUDA_RESERVED_SHARED STV_DEFAULT"
__nv_reservedSMEM_offset_0_alias:
	.zero		0
	.zero		64


//--------------------- .nv.constant0._Z11add_vectorsPdS_S_ --------------------------
	.section	.nv.constant0._Z11add_vectorsPdS_S_,"a",@progbits
	.sectionflags	@""
	.align	4
.nv.constant0._Z11add_vectorsPdS_S_:
	.zero		920


//--------------------- SYMBOLS --------------------------

	.type		.nv.reservedSmem.offset0,@object
	.size		.nv.reservedSmem.offset0,0x4
